//
// Generated by NVIDIA NVVM Compiler
//
// Compiler Build ID: CL-36424714
// Cuda compilation tools, release 13.0, V13.0.88
// Based on NVVM 20.0.0
//

.version 9.0
.target sm_100
.address_size 64

	// .globl	_Z9matrixMulPKiS0_Pi
// _ZZ9matrixMulPKiS0_PiE3s_a has been demoted
// _ZZ9matrixMulPKiS0_PiE3s_b has been demoted

.visible .entry _Z9matrixMulPKiS0_Pi(
	.param .u64 .ptr .align 1 _Z9matrixMulPKiS0_Pi_param_0,
	.param .u64 .ptr .align 1 _Z9matrixMulPKiS0_Pi_param_1,
	.param .u64 .ptr .align 1 _Z9matrixMulPKiS0_Pi_param_2
)
{
	.reg .pred 	%p<9>;
	.reg .b32 	%r<163>;
	.reg .b64 	%rd<13>;
	// demoted variable
	.shared .align 4 .b8 _ZZ9matrixMulPKiS0_PiE3s_a[4096];
	// demoted variable
	.shared .align 4 .b8 _ZZ9matrixMulPKiS0_PiE3s_b[4096];
	ld.param.u64 	%rd4, [_Z9matrixMulPKiS0_Pi_param_0];
	ld.param.u64 	%rd5, [_Z9matrixMulPKiS0_Pi_param_1];
	ld.param.u64 	%rd3, [_Z9matrixMulPKiS0_Pi_param_2];
	cvta.to.global.u64 	%rd1, %rd5;
	cvta.to.global.u64 	%rd2, %rd4;
	mov.u32 	%r45, %ctaid.y;
	mov.u32 	%r46, %ntid.y;
	mov.u32 	%r1, %tid.y;
	mad.lo.s32 	%r2, %r45, %r46, %r1;
	mov.u32 	%r47, %ctaid.x;
	mov.u32 	%r3, %ntid.x;
	mov.u32 	%r4, %tid.x;
	mad.lo.s32 	%r5, %r47, %r3, %r4;
	shl.b32 	%r48, %r2, 12;
	or.b32  	%r6, %r48, %r4;
	mul.lo.s32 	%r7, %r1, %r3;
	add.s32 	%r49, %r7, %r4;
	shl.b32 	%r50, %r49, 2;
	mov.u32 	%r51, _ZZ9matrixMulPKiS0_PiE3s_a;
	add.s32 	%r8, %r51, %r50;
	mov.u32 	%r52, _ZZ9matrixMulPKiS0_PiE3s_b;
	add.s32 	%r9, %r52, %r50;
	and.b32  	%r10, %r3, 7;
	and.b32  	%r11, %r3, 2040;
	and.b32  	%r12, %r3, 1;
	and.b32  	%r53, %r3, -8;
	neg.s32 	%r13, %r53;
	shl.b32 	%r54, %r4, 2;
	add.s32 	%r14, %r52, %r54;
	shl.b32 	%r15, %r3, 5;
	shl.b32 	%r55, %r7, 2;
	add.s32 	%r56, %r55, %r51;
	add.s32 	%r16, %r56, 16;
	shl.b32 	%r17, %r3, 2;
	mov.b32 	%r147, 0;
	mov.u32 	%r162, %r147;
$L__BB0_1:
	setp.lt.u32 	%p1, %r3, 8;
	add.s32 	%r59, %r6, %r147;
	mul.wide.u32 	%rd6, %r59, 4;
	add.s64 	%rd7, %rd2, %rd6;
	ld.global.u32 	%r60, [%rd7];
	st.shared.u32 	[%r8], %r60;
	add.s32 	%r61, %r1, %r147;
	shl.b32 	%r62, %r61, 11;
	add.s32 	%r63, %r62, %r5;
	mul.wide.u32 	%rd8, %r63, 4;
	add.s64 	%rd9, %rd1, %rd8;
	ld.global.u32 	%r64, [%rd9];
	st.shared.u32 	[%r9], %r64;
	bar.sync 	0;
	mov.b32 	%r157, 0;
	@%p1 bra 	$L__BB0_4;
	mov.u32 	%r149, %r16;
	mov.u32 	%r150, %r14;
	mov.u32 	%r151, %r13;
$L__BB0_3:
	.pragma "nounroll";
	ld.shared.u32 	%r65, [%r149+-16];
	ld.shared.u32 	%r66, [%r150];
	mad.lo.s32 	%r67, %r66, %r65, %r162;
	ld.shared.u32 	%r68, [%r149+-12];
	add.s32 	%r69, %r150, %r17;
	ld.shared.u32 	%r70, [%r69];
	mad.lo.s32 	%r71, %r70, %r68, %r67;
	ld.shared.u32 	%r72, [%r149+-8];
	add.s32 	%r73, %r69, %r17;
	ld.shared.u32 	%r74, [%r73];
	mad.lo.s32 	%r75, %r74, %r72, %r71;
	ld.shared.u32 	%r76, [%r149+-4];
	add.s32 	%r77, %r73, %r17;
	ld.shared.u32 	%r78, [%r77];
	mad.lo.s32 	%r79, %r78, %r76, %r75;
	ld.shared.u32 	%r80, [%r149];
	add.s32 	%r81, %r77, %r17;
	ld.shared.u32 	%r82, [%r81];
	mad.lo.s32 	%r83, %r82, %r80, %r79;
	ld.shared.u32 	%r84, [%r149+4];
	add.s32 	%r85, %r81, %r17;
	ld.shared.u32 	%r86, [%r85];
	mad.lo.s32 	%r87, %r86, %r84, %r83;
	ld.shared.u32 	%r88, [%r149+8];
	add.s32 	%r89, %r85, %r17;
	ld.shared.u32 	%r90, [%r89];
	mad.lo.s32 	%r91, %r90, %r88, %r87;
	ld.shared.u32 	%r92, [%r149+12];
	add.s32 	%r93, %r89, %r17;
	ld.shared.u32 	%r94, [%r93];
	mad.lo.s32 	%r162, %r94, %r92, %r91;
	add.s32 	%r151, %r151, 8;
	add.s32 	%r150, %r150, %r15;
	add.s32 	%r149, %r149, 32;
	setp.ne.s32 	%p2, %r151, 0;
	mov.u32 	%r157, %r11;
	@%p2 bra 	$L__BB0_3;
$L__BB0_4:
	setp.eq.s32 	%p3, %r10, 0;
	@%p3 bra 	$L__BB0_12;
	add.s32 	%r96, %r10, -1;
	setp.lt.u32 	%p4, %r96, 3;
	@%p4 bra 	$L__BB0_7;
	add.s32 	%r97, %r157, %r7;
	shl.b32 	%r98, %r97, 2;
	mov.u32 	%r99, _ZZ9matrixMulPKiS0_PiE3s_a;
	add.s32 	%r100, %r99, %r98;
	ld.shared.u32 	%r101, [%r100];
	mad.lo.s32 	%r102, %r157, %r3, %r4;
	shl.b32 	%r103, %r102, 2;
	mov.u32 	%r104, _ZZ9matrixMulPKiS0_PiE3s_b;
	add.s32 	%r105, %r104, %r103;
	ld.shared.u32 	%r106, [%r105];
	mad.lo.s32 	%r107, %r106, %r101, %r162;
	ld.shared.u32 	%r108, [%r100+4];
	add.s32 	%r109, %r105, %r17;
	ld.shared.u32 	%r110, [%r109];
	mad.lo.s32 	%r111, %r110, %r108, %r107;
	ld.shared.u32 	%r112, [%r100+8];
	add.s32 	%r113, %r109, %r17;
	ld.shared.u32 	%r114, [%r113];
	mad.lo.s32 	%r115, %r114, %r112, %r111;
	ld.shared.u32 	%r116, [%r100+12];
	add.s32 	%r117, %r113, %r17;
	ld.shared.u32 	%r118, [%r117];
	mad.lo.s32 	%r162, %r118, %r116, %r115;
	add.s32 	%r157, %r157, 4;
$L__BB0_7:
	and.b32  	%r120, %r3, 3;
	setp.eq.s32 	%p5, %r120, 0;
	@%p5 bra 	$L__BB0_12;
	setp.eq.s32 	%p6, %r120, 1;
	@%p6 bra 	$L__BB0_10;
	add.s32 	%r121, %r157, %r7;
	shl.b32 	%r122, %r121, 2;
	mov.u32 	%r123, _ZZ9matrixMulPKiS0_PiE3s_a;
	add.s32 	%r124, %r123, %r122;
	ld.shared.u32 	%r125, [%r124];
	mad.lo.s32 	%r126, %r157, %r3, %r4;
	shl.b32 	%r127, %r126, 2;
	mov.u32 	%r128, _ZZ9matrixMulPKiS0_PiE3s_b;
	add.s32 	%r129, %r128, %r127;
	ld.shared.u32 	%r130, [%r129];
	mad.lo.s32 	%r131, %r130, %r125, %r162;
	ld.shared.u32 	%r132, [%r124+4];
	add.s32 	%r133, %r129, %r17;
	ld.shared.u32 	%r134, [%r133];
	mad.lo.s32 	%r162, %r134, %r132, %r131;
	add.s32 	%r157, %r157, 2;
$L__BB0_10:
	setp.eq.s32 	%p7, %r12, 0;
	@%p7 bra 	$L__BB0_12;
	add.s32 	%r135, %r157, %r7;
	shl.b32 	%r136, %r135, 2;
	mov.u32 	%r137, _ZZ9matrixMulPKiS0_PiE3s_a;
	add.s32 	%r138, %r137, %r136;
	ld.shared.u32 	%r139, [%r138];
	mad.lo.s32 	%r140, %r157, %r3, %r4;
	shl.b32 	%r141, %r140, 2;
	mov.u32 	%r142, _ZZ9matrixMulPKiS0_PiE3s_b;
	add.s32 	%r143, %r142, %r141;
	ld.shared.u32 	%r144, [%r143];
	mad.lo.s32 	%r162, %r144, %r139, %r162;
$L__BB0_12:
	bar.sync 	0;
	add.s32 	%r147, %r147, %r3;
	setp.lt.u32 	%p8, %r147, 4096;
	@%p8 bra 	$L__BB0_1;
	cvta.to.global.u64 	%rd10, %rd3;
	shl.b32 	%r145, %r2, 11;
	add.s32 	%r146, %r145, %r5;
	mul.wide.s32 	%rd11, %r146, 4;
	add.s64 	%rd12, %rd10, %rd11;
	st.global.u32 	[%rd12], %r162;
	ret;

}


// ===== COMPILED SASS (sm_100) =====

	.target	sm_100

	.elftype	@"ET_EXEC"


//--------------------- .note.nv.tkinfo           --------------------------
	.section	.note.nv.tkinfo,"",@"SHT_NOTE"
	.sectionflags	@"SHF_NOTE_NV_TKINFO"
	.tkinfo
        /*0018*/ 	.word	0x00000002
        /*0030*/ 	.string	""
        /*0030*/ 	.string	"ptxas"
        /*0030*/ 	.string	"Cuda compilation tools, release 13.0, V13.0.88"
        /*0030*/ 	.string	"Build cuda_13.0.r13.0/compiler.36424714_0"
        /*0030*/ 	.string	"-arch sm_100 -m 64 "



//--------------------- .note.nv.cuinfo           --------------------------
	.section	.note.nv.cuinfo,"",@"SHT_NOTE"
	.sectionflags	@"SHF_NOTE_NV_CUINFO"
        /*0018*/ 	.short	0x0002
        /*001a*/ 	.short	0x0064
        /*001c*/ 	.short	0x0082
	.zero		2


//--------------------- .nv.info                  --------------------------
	.section	.nv.info,"",@"SHT_CUDA_INFO"
	.align	4


	//----- nvinfo : EIATTR_REGCOUNT
	.align		4
        /*0000*/ 	.byte	0x04, 0x2f
        /*0002*/ 	.short	(.L_1 - .L_0)
	.align		4
.L_0:
        /*0004*/ 	.word	index@(_Z9matrixMulPKiS0_Pi)
        /*0008*/ 	.word	0x00000020


	//----- nvinfo : EIATTR_FRAME_SIZE
	.align		4
.L_1:
        /*000c*/ 	.byte	0x04, 0x11
        /*000e*/ 	.short	(.L_3 - .L_2)
	.align		4
.L_2:
        /*0010*/ 	.word	index@(_Z9matrixMulPKiS0_Pi)
        /*0014*/ 	.word	0x00000000


	//----- nvinfo : EIATTR_MIN_STACK_SIZE
	.align		4
.L_3:
        /*0018*/ 	.byte	0x04, 0x12
        /*001a*/ 	.short	(.L_5 - .L_4)
	.align		4
.L_4:
        /*001c*/ 	.word	index@(_Z9matrixMulPKiS0_Pi)
        /*0020*/ 	.word	0x00000000
.L_5:


//--------------------- .nv.compat                --------------------------
	.section	.nv.compat,"",@"SHT_CUDA_COMPAT_INFO"
	.align	4
        /*0000*/ 	.byte	0x02, 0x09, 0x00, 0x00, 0x02, 0x02, 0x01, 0x00, 0x02, 0x05, 0x05, 0x00, 0x03, 0x07, 0x01, 0x01
        /*0010*/ 	.byte	0x02, 0x03, 0x00, 0x00, 0x02, 0x06, 0x01, 0x00, 0x04, 0x0b, 0x08, 0x00, 0x09, 0x00, 0x00, 0x00
        /*0020*/ 	.byte	0x00, 0x00, 0x00, 0x00


//--------------------- .nv.info._Z9matrixMulPKiS0_Pi --------------------------
	.section	.nv.info._Z9matrixMulPKiS0_Pi,"",@"SHT_CUDA_INFO"
	.sectionflags	@""
	.align	4


	//----- nvinfo : EIATTR_CUDA_API_VERSION
	.align		4
        /*0000*/ 	.byte	0x04, 0x37
        /*0002*/ 	.short	(.L_7 - .L_6)
.L_6:
        /*0004*/ 	.word	0x00000082


	//----- nvinfo : EIATTR_KPARAM_INFO
	.align		4
.L_7:
        /*0008*/ 	.byte	0x04, 0x17
        /*000a*/ 	.short	(.L_9 - .L_8)
.L_8:
        /*000c*/ 	.word	0x00000000
        /*0010*/ 	.short	0x0002
        /*0012*/ 	.short	0x0010
        /*0014*/ 	.byte	0x00, 0xf5, 0x21, 0x00


	//----- nvinfo : EIATTR_KPARAM_INFO
	.align		4
.L_9:
        /*0018*/ 	.byte	0x04, 0x17
        /*001a*/ 	.short	(.L_11 - .L_10)
.L_10:
        /*001c*/ 	.word	0x00000000
        /*0020*/ 	.short	0x0001
        /*0022*/ 	.short	0x0008
        /*0024*/ 	.byte	0x00, 0xf5, 0x21, 0x00


	//----- nvinfo : EIATTR_KPARAM_INFO
	.align		4
.L_11:
        /*0028*/ 	.byte	0x04, 0x17
        /*002a*/ 	.short	(.L_13 - .L_12)
.L_12:
        /*002c*/ 	.word	0x00000000
        /*0030*/ 	.short	0x0000
        /*0032*/ 	.short	0x0000
        /*0034*/ 	.byte	0x00, 0xf5, 0x21, 0x00


	//----- nvinfo : EIATTR_SPARSE_MMA_MASK
	.align		4
.L_13:
        /*0038*/ 	.byte	0x03, 0x50
        /*003a*/ 	.short	0x0000


	//----- nvinfo : EIATTR_MAXREG_COUNT
	.align		4
        /*003c*/ 	.byte	0x03, 0x1b
        /*003e*/ 	.short	0x00ff


	//----- nvinfo : EIATTR_NUM_BARRIERS
	.align		4
        /*0040*/ 	.byte	0x02, 0x4c
        /*0042*/ 	.byte	0x01
	.zero		1


	//----- nvinfo : EIATTR_MERCURY_ISA_VERSION
	.align		4
        /*0044*/ 	.byte	0x03, 0x5f
        /*0046*/ 	.short	0x0101


	//----- nvinfo : EIATTR_VRC_CTA_INIT_COUNT
	.align		4
        /*0048*/ 	.byte	0x02, 0x4a
	.zero		1
	.zero		1


	//----- nvinfo : EIATTR_EXIT_INSTR_OFFSETS
	.align		4
        /*004c*/ 	.byte	0x04, 0x1c
        /*004e*/ 	.short	(.L_15 - .L_14)


	//   ....[0]....
.L_14:
        /*0050*/ 	.word	0x000009e0


	//----- nvinfo : EIATTR_CBANK_PARAM_SIZE
	.align		4
.L_15:
        /*0054*/ 	.byte	0x03, 0x19
        /*0056*/ 	.short	0x0018


	//----- nvinfo : EIATTR_PARAM_CBANK
	.align		4
        /*0058*/ 	.byte	0x04, 0x0a
        /*005a*/ 	.short	(.L_17 - .L_16)
	.align		4
.L_16:
        /*005c*/ 	.word	index@(.nv.constant0._Z9matrixMulPKiS0_Pi)
        /*0060*/ 	.short	0x0380
        /*0062*/ 	.short	0x0018


	//----- nvinfo : EIATTR_SW_WAR
	.align		4
.L_17:
        /*0064*/ 	.byte	0x04, 0x36
        /*0066*/ 	.short	(.L_19 - .L_18)
.L_18:
        /*0068*/ 	.word	0x00000008
.L_19:


//--------------------- .nv.callgraph             --------------------------
	.section	.nv.callgraph,"",@"SHT_CUDA_CALLGRAPH"
	.align	4
	.sectionentsize	8
	.align		4
        /*0000*/ 	.word	0x00000000
	.align		4
        /*0004*/ 	.word	0xffffffff
	.align		4
        /*0008*/ 	.word	0x00000000
	.align		4
        /*000c*/ 	.word	0xfffffffe
	.align		4
        /*0010*/ 	.word	0x00000000
	.align		4
        /*0014*/ 	.word	0xfffffffd
	.align		4
        /*0018*/ 	.word	0x00000000
	.align		4
        /*001c*/ 	.word	0xfffffffc


//--------------------- .text._Z9matrixMulPKiS0_Pi --------------------------
	.section	.text._Z9matrixMulPKiS0_Pi,"ax",@progbits
	.align	128
        .global         _Z9matrixMulPKiS0_Pi
        .type           _Z9matrixMulPKiS0_Pi,@function
        .size           _Z9matrixMulPKiS0_Pi,(.L_x_7 - _Z9matrixMulPKiS0_Pi)
        .other          _Z9matrixMulPKiS0_Pi,@"STO_CUDA_ENTRY STV_DEFAULT"
_Z9matrixMulPKiS0_Pi:
.text._Z9matrixMulPKiS0_Pi:
[----:B------:R-:W-:Y:S01]  /*0000*/  LDC R1, c[0x0][0x37c] ;  /* 0x0000df00ff017b82 */ /* 0x000fe20000000800 */
[----:B------:R-:W0:Y:S07]  /*0010*/  S2R R0, SR_TID.Y ;  /* 0x0000000000007919 */ /* 0x000e2e0000002200 */
[----:B------:R-:W1:Y:S01]  /*0020*/  LDC R9, c[0x0][0x364] ;  /* 0x0000d900ff097b82 */ /* 0x000e620000000800 */
[----:B------:R-:W-:Y:S01]  /*0030*/  UMOV UR4, 0x400 ;  /* 0x0000040000047882 */ /* 0x000fe20000000000 */
[----:B------:R-:W-:Y:S01]  /*0040*/  HFMA2 R8, -RZ, RZ, 0, 0 ;  /* 0x00000000ff087431 */ /* 0x000fe200000001ff */
[----:B------:R-:W2:Y:S01]  /*0050*/  S2R R6, SR_TID.X ;  /* 0x0000000000067919 */ /* 0x000ea20000002100 */
[----:B------:R-:W-:Y:S01]  /*0060*/  UIADD3 UR5, UPT, UPT, UR4, 0x1000, URZ ;  /* 0x0000100004057890 */ /* 0x000fe2000fffe0ff */
[----:B------:R-:W-:Y:S01]  /*0070*/  IMAD.MOV.U32 R19, RZ, RZ, RZ ;  /* 0x000000ffff137224 */ /* 0x000fe200078e00ff */
[----:B------:R-:W3:Y:S02]  /*0080*/  LDCU.64 UR8, c[0x0][0x358] ;  /* 0x00006b00ff0877ac */ /* 0x000ee40008000a00 */
[----:B------:R-:W4:Y:S08]  /*0090*/  S2UR UR6, SR_CgaCtaId ;  /* 0x00000000000679c3 */ /* 0x000f300000008800 */
[----:B------:R-:W0:Y:S08]  /*00a0*/  LDC R7, c[0x0][0x360] ;  /* 0x0000d800ff077b82 */ /* 0x000e300000000800 */
[----:B------:R-:W1:Y:S08]  /*00b0*/  S2UR UR7, SR_CTAID.Y ;  /* 0x00000000000779c3 */ /* 0x000e700000002600 */
[----:B------:R-:W5:Y:S01]  /*00c0*/  S2UR UR10, SR_CTAID.X ;  /* 0x00000000000a79c3 */ /* 0x000f620000002500 */
[----:B----4-:R-:W-:-:S02]  /*00d0*/  ULEA UR4, UR6, UR4, 0x18 ;  /* 0x0000000406047291 */ /* 0x010fc4000f8ec0ff */
[----:B------:R-:W-:Y:S01]  /*00e0*/  ULEA UR5, UR6, UR5, 0x18 ;  /* 0x0000000506057291 */ /* 0x000fe2000f8ec0ff */
[----:B0-----:R-:W-:Y:S01]  /*00f0*/  IMAD R11, R0, R7, RZ ;  /* 0x00000007000b7224 */ /* 0x001fe200078e02ff */
[C---:B------:R-:W-:Y:S02]  /*0100*/  LOP3.LUT R14, R7.reuse, 0xfffffff8, RZ, 0xc0, !PT ;  /* 0xfffffff8070e7812 */ /* 0x040fe400078ec0ff */
[----:B------:R-:W-:Y:S01]  /*0110*/  LOP3.LUT R21, R7, 0x7, RZ, 0xc0, !PT ;  /* 0x0000000707157812 */ /* 0x000fe200078ec0ff */
[C---:B--2---:R-:W-:Y:S01]  /*0120*/  IMAD.IADD R17, R11.reuse, 0x1, R6 ;  /* 0x000000010b117824 */ /* 0x044fe200078e0206 */
[----:B------:R-:W-:Y:S02]  /*0130*/  LEA R18, R11, UR4, 0x2 ;  /* 0x000000040b127c11 */ /* 0x000fe4000f8e10ff */
[----:B------:R-:W-:Y:S01]  /*0140*/  LOP3.LUT R12, R7, 0x7f8, RZ, 0xc0, !PT ;  /* 0x000007f8070c7812 */ /* 0x000fe200078ec0ff */
[----:B-1----:R-:W-:Y:S01]  /*0150*/  IMAD R9, R9, UR7, R0 ;  /* 0x0000000709097c24 */ /* 0x002fe2000f8e0200 */
[----:B------:R-:W-:Y:S01]  /*0160*/  LEA R16, R17, UR4, 0x2 ;  /* 0x0000000411107c11 */ /* 0x000fe2000f8e10ff */
[----:B------:R-:W-:Y:S01]  /*0170*/  VIADD R18, R18, 0x10 ;  /* 0x0000001012127836 */ /* 0x000fe20000000000 */
[----:B------:R-:W-:-:S02]  /*0180*/  IADD3 R14, PT, PT, -R14, RZ, RZ ;  /* 0x000000ff0e0e7210 */ /* 0x000fc40007ffe1ff */
[----:B------:R-:W-:Y:S02]  /*0190*/  SHF.L.U32 R13, R9, 0xc, RZ ;  /* 0x0000000c090d7819 */ /* 0x000fe400000006ff */
[----:B------:R-:W-:Y:S01]  /*01a0*/  LEA R15, R6, UR5, 0x2 ;  /* 0x00000005060f7c11 */ /* 0x000fe2000f8e10ff */
[----:B-----5:R-:W-:Y:S01]  /*01b0*/  IMAD R10, R7, UR10, R6 ;  /* 0x0000000a070a7c24 */ /* 0x020fe2000f8e0206 */
[----:B------:R-:W-:Y:S02]  /*01c0*/  LOP3.LUT R13, R13, R6, RZ, 0xfc, !PT ;  /* 0x000000060d0d7212 */ /* 0x000fe400078efcff */
[----:B---3--:R-:W-:-:S07]  /*01d0*/  LEA R17, R17, UR5, 0x2 ;  /* 0x0000000511117c11 */ /* 0x008fce000f8e10ff */
.L_x_5:
[----:B0-----:R-:W0:Y:S01]  /*01e0*/  LDC.64 R4, c[0x0][0x380] ;  /* 0x0000e000ff047b82 */ /* 0x001e220000000a00 */
[----:B------:R-:W-:Y:S01]  /*01f0*/  IADD3 R25, PT, PT, R0, R8, RZ ;  /* 0x0000000800197210 */ /* 0x000fe20007ffe0ff */
[----:B------:R-:W-:-:S03]  /*0200*/  IMAD.IADD R23, R13, 0x1, R8 ;  /* 0x000000010d177824 */ /* 0x000fc600078e0208 */
[----:B------:R-:W-:-:S03]  /*0210*/  LEA R25, R25, R10, 0xb ;  /* 0x0000000a19197211 */ /* 0x000fc600078e58ff */
[----:B------:R-:W1:Y:S01]  /*0220*/  LDC.64 R2, c[0x0][0x388] ;  /* 0x0000e200ff027b82 */ /* 0x000e620000000a00 */
[----:B0-----:R-:W-:-:S06]  /*0230*/  IMAD.WIDE.U32 R4, R23, 0x4, R4 ;  /* 0x0000000417047825 */ /* 0x001fcc00078e0004 */
[----:B------:R-:W2:Y:S01]  /*0240*/  LDG.E R5, desc[UR8][R4.64] ;  /* 0x0000000804057981 */ /* 0x000ea2000c1e1900 */
[----:B-1----:R-:W-:-:S06]  /*0250*/  IMAD.WIDE.U32 R2, R25, 0x4, R2 ;  /* 0x0000000419027825 */ /* 0x002fcc00078e0002 */
[----:B------:R-:W3:Y:S01]  /*0260*/  LDG.E R2, desc[UR8][R2.64] ;  /* 0x0000000802027981 */ /* 0x000ee2000c1e1900 */
[C---:B------:R-:W-:Y:S01]  /*0270*/  ISETP.GE.U32.AND P1, PT, R7.reuse, 0x8, PT ;  /* 0x000000080700780c */ /* 0x040fe20003f26070 */
[----:B------:R-:W-:Y:S01]  /*0280*/  IMAD.IADD R8, R7, 0x1, R8 ;  /* 0x0000000107087824 */ /* 0x000fe200078e0208 */
[----:B------:R-:W-:-:S04]  /*0290*/  MOV R20, RZ ;  /* 0x000000ff00147202 */ /* 0x000fc80000000f00 */
[----:B------:R-:W-:Y:S01]  /*02a0*/  ISETP.GE.U32.AND P0, PT, R8, 0x1000, PT ;  /* 0x000010000800780c */ /* 0x000fe20003f06070 */
[----:B--2---:R0:W-:Y:S04]  /*02b0*/  STS [R16], R5 ;  /* 0x0000000510007388 */ /* 0x0041e80000000800 */
[----:B---3--:R0:W-:Y:S01]  /*02c0*/  STS [R17], R2 ;  /* 0x0000000211007388 */ /* 0x0081e20000000800 */
[----:B------:R-:W-:Y:S06]  /*02d0*/  BAR.SYNC.DEFER_BLOCKING 0x0 ;  /* 0x0000000000007b1d */ /* 0x000fec0000010000 */
[----:B------:R-:W-:Y:S05]  /*02e0*/  @!P1 BRA `(.L_x_0) ;  /* 0x0000000000a09947 */ /* 0x000fea0003800000 */
[----:B0-----:R-:W-:Y:S01]  /*02f0*/  IMAD.MOV.U32 R2, RZ, RZ, R18 ;  /* 0x000000ffff027224 */ /* 0x001fe200078e0012 */
[----:B------:R-:W-:Y:S01]  /*0300*/  MOV R4, R15 ;  /* 0x0000000f00047202 */ /* 0x000fe20000000f00 */
[----:B------:R-:W-:-:S07]  /*0310*/  IMAD.MOV.U32 R3, RZ, RZ, R14 ;  /* 0x000000ffff037224 */ /* 0x000fce00078e000e */
.L_x_1:
[----:B------:R-:W-:Y:S01]  /*0320*/  LDS R20, [R2+-0x10] ;  /* 0xfffff00002147984 */ /* 0x000fe20000000800 */
[----:B------:R-:W-:Y:S01]  /*0330*/  LEA R24, R7, R4, 0x2 ;  /* 0x0000000407187211 */ /* 0x000fe200078e10ff */
[----:B------:R-:W-:Y:S02]  /*0340*/  VIADD R3, R3, 0x8 ;  /* 0x0000000803037836 */ /* 0x000fe40000000000 */
[----:B------:R0:W1:Y:S02]  /*0350*/  LDS R5, [R4] ;  /* 0x0000000004057984 */ /* 0x0000640000000800 */
[----:B------:R-:W-:Y:S01]  /*0360*/  IMAD R26, R7, 0x4, R24 ;  /* 0x00000004071a7824 */ /* 0x000fe200078e0218 */
[----:B------:R-:W-:Y:S01]  /*0370*/  ISETP.NE.AND P1, PT, R3, RZ, PT ;  /* 0x000000ff0300720c */ /* 0x000fe20003f25270 */
[----:B------:R-:W-:Y:S03]  /*0380*/  LDS R22, [R2+-0xc] ;  /* 0xfffff40002167984 */ /* 0x000fe60000000800 */
[C---:B------:R-:W-:Y:S01]  /*0390*/  LEA R25, R7.reuse, R26, 0x2 ;  /* 0x0000001a07197211 */ /* 0x040fe200078e10ff */
[----:B------:R2:W3:Y:S01]  /*03a0*/  LDS R23, [R24] ;  /* 0x0000000018177984 */ /* 0x0004e20000000800 */
[----:B0-----:R-:W-:-:S03]  /*03b0*/  LEA R4, R7, R4, 0x5 ;  /* 0x0000000407047211 */ /* 0x001fc600078e28ff */
[C---:B------:R-:W-:Y:S01]  /*03c0*/  IMAD R29, R7.reuse, 0x4, R25 ;  /* 0x00000004071d7824 */ /* 0x040fe200078e0219 */
[----:B------:R-:W-:Y:S04]  /*03d0*/  LDS R28, [R2+-0x4] ;  /* 0xfffffc00021c7984 */ /* 0x000fe80000000800 */
[----:B------:R-:W-:Y:S01]  /*03e0*/  LDS R27, [R25] ;  /* 0x00000000191b7984 */ /* 0x000fe20000000800 */
[----:B--2---:R-:W-:Y:S01]  /*03f0*/  LEA R24, R7, R29, 0x2 ;  /* 0x0000001d07187211 */ /* 0x004fe200078e10ff */
[----:B-1----:R-:W-:Y:S02]  /*0400*/  IMAD R19, R20, R5, R19 ;  /* 0x0000000514137224 */ /* 0x002fe400078e0213 */
[----:B------:R-:W-:Y:S04]  /*0410*/  LDS R5, [R2+-0x8] ;  /* 0xfffff80002057984 */ /* 0x000fe80000000800 */
[----:B------:R0:W1:Y:S01]  /*0420*/  LDS R20, [R26] ;  /* 0x000000001a147984 */ /* 0x0000620000000800 */
[----:B---3--:R-:W-:-:S03]  /*0430*/  IMAD R23, R22, R23, R19 ;  /* 0x0000001716177224 */ /* 0x008fc600078e0213 */
[----:B------:R-:W-:Y:S04]  /*0440*/  LDS R19, [R2] ;  /* 0x0000000002137984 */ /* 0x000fe80000000800 */
[----:B------:R-:W2:Y:S01]  /*0450*/  LDS R22, [R29] ;  /* 0x000000001d167984 */ /* 0x000ea20000000800 */
[----:B0-----:R-:W-:Y:S02]  /*0460*/  IMAD R26, R7, 0x4, R24 ;  /* 0x00000004071a7824 */ /* 0x001fe400078e0218 */
[----:B-1----:R-:W-:-:S03]  /*0470*/  IMAD R5, R5, R20, R23 ;  /* 0x0000001405057224 */ /* 0x002fc600078e0217 */
[----:B------:R-:W-:Y:S01]  /*0480*/  LEA R23, R7, R26, 0x2 ;  /* 0x0000001a07177211 */ /* 0x000fe200078e10ff */
[----:B------:R-:W-:Y:S01]  /*0490*/  LDS R20, [R2+0x4] ;  /* 0x0000040002147984 */ /* 0x000fe20000000800 */
[----:B------:R-:W-:-:S03]  /*04a0*/  IMAD R27, R28, R27, R5 ;  /* 0x0000001b1c1b7224 */ /* 0x000fc600078e0205 */
[----:B------:R-:W0:Y:S01]  /*04b0*/  LDS R5, [R24] ;  /* 0x0000000018057984 */ /* 0x000e220000000800 */
[----:B--2---:R-:W-:-:S03]  /*04c0*/  IMAD R19, R19, R22, R27 ;  /* 0x0000001613137224 */ /* 0x004fc600078e021b */
[----:B------:R-:W-:Y:S04]  /*04d0*/  LDS R22, [R2+0x8] ;  /* 0x0000080002167984 */ /* 0x000fe80000000800 */
[----:B------:R-:W1:Y:S04]  /*04e0*/  LDS R26, [R26] ;  /* 0x000000001a1a7984 */ /* 0x000e680000000800 */
[----:B------:R-:W-:Y:S04]  /*04f0*/  LDS R23, [R23] ;  /* 0x0000000017177984 */ /* 0x000fe80000000800 */
[----:B------:R2:W3:Y:S02]  /*0500*/  LDS R28, [R2+0xc] ;  /* 0x00000c00021c7984 */ /* 0x0004e40000000800 */
[----:B--2---:R-:W-:-:S02]  /*0510*/  VIADD R2, R2, 0x20 ;  /* 0x0000002002027836 */ /* 0x004fc40000000000 */
[----:B0-----:R-:W-:-:S04]  /*0520*/  IMAD R5, R20, R5, R19 ;  /* 0x0000000514057224 */ /* 0x001fc800078e0213 */
[----:B-1----:R-:W-:-:S04]  /*0530*/  IMAD R5, R22, R26, R5 ;  /* 0x0000001a16057224 */ /* 0x002fc800078e0205 */
[----:B---3--:R-:W-:Y:S01]  /*0540*/  IMAD R19, R28, R23, R5 ;  /* 0x000000171c137224 */ /* 0x008fe200078e0205 */
[----:B------:R-:W-:Y:S06]  /*0550*/  @P1 BRA `(.L_x_1) ;  /* 0xfffffffc00701947 */ /* 0x000fec000383ffff */
[----:B------:R-:W-:-:S07]  /*0560*/  MOV R20, R12 ;  /* 0x0000000c00147202 */ /* 0x000fce0000000f00 */
.L_x_0:
[----:B------:R-:W-:-:S13]  /*0570*/  ISETP.NE.AND P1, PT, R21, RZ, PT ;  /* 0x000000ff1500720c */ /* 0x000fda0003f25270 */
[----:B------:R-:W-:Y:S05]  /*0580*/  @!P1 BRA `(.L_x_2) ;  /* 0x0000000000fc9947 */ /* 0x000fea0003800000 */
[----:B0-----:R-:W-:Y:S01]  /*0590*/  VIADD R2, R21, 0xffffffff ;  /* 0xffffffff15027836 */ /* 0x001fe20000000000 */
[----:B------:R-:W-:-:S04]  /*05a0*/  LOP3.LUT P2, R26, R7, 0x3, RZ, 0xc0, !PT ;  /* 0x00000003071a7812 */ /* 0x000fc8000784c0ff */
[----:B------:R-:W-:-:S13]  /*05b0*/  ISETP.GE.U32.AND P1, PT, R2, 0x3, PT ;  /* 0x000000030200780c */ /* 0x000fda0003f26070 */
[----:B------:R-:W-:Y:S05]  /*05c0*/  @!P1 BRA `(.L_x_3) ;  /* 0x0000000000649947 */ /* 0x000fea0003800000 */
[----:B------:R-:W0:Y:S01]  /*05d0*/  S2UR UR5, SR_CgaCtaId ;  /* 0x00000000000579c3 */ /* 0x000e220000008800 */
[----:B------:R-:W-:Y:S01]  /*05e0*/  UMOV UR4, 0x400 ;  /* 0x0000040000047882 */ /* 0x000fe20000000000 */
[C---:B------:R-:W-:Y:S01]  /*05f0*/  IMAD R3, R20.reuse, R7, R6 ;  /* 0x0000000714037224 */ /* 0x040fe200078e0206 */
[----:B------:R-:W-:Y:S01]  /*0600*/  UIADD3 UR6, UPT, UPT, UR4, 0x1000, URZ ;  /* 0x0000100004067890 */ /* 0x000fe2000fffe0ff */
[----:B------:R-:W-:Y:S02]  /*0610*/  IADD3 R2, PT, PT, R11, R20, RZ ;  /* 0x000000140b027210 */ /* 0x000fe40007ffe0ff */
[----:B------:R-:W-:Y:S01]  /*0620*/  IADD3 R20, PT, PT, R20, 0x4, RZ ;  /* 0x0000000414147810 */ /* 0x000fe20007ffe0ff */
[----:B0-----:R-:W-:Y:S02]  /*0630*/  ULEA UR6, UR5, UR6, 0x18 ;  /* 0x0000000605067291 */ /* 0x001fe4000f8ec0ff */
[----:B------:R-:W-:-:S04]  /*0640*/  ULEA UR4, UR5, UR4, 0x18 ;  /* 0x0000000405047291 */ /* 0x000fc8000f8ec0ff */
[----:B------:R-:W-:Y:S02]  /*0650*/  LEA R24, R3, UR6, 0x2 ;  /* 0x0000000603187c11 */ /* 0x000fe4000f8e10ff */
[----:B------:R-:W-:-:S03]  /*0660*/  LEA R25, R2, UR4, 0x2 ;  /* 0x0000000402197c11 */ /* 0x000fc6000f8e10ff */
[C---:B------:R-:W-:Y:S02]  /*0670*/  IMAD R22, R7.reuse, 0x4, R24 ;  /* 0x0000000407167824 */ /* 0x040fe400078e0218 */
[----:B------:R-:W-:Y:S03]  /*0680*/  LDS R4, [R25] ;  /* 0x0000000019047984 */ /* 0x000fe60000000800 */
[C---:B------:R-:W-:Y:S01]  /*0690*/  LEA R28, R7.reuse, R22, 0x2 ;  /* 0x00000016071c7211 */ /* 0x040fe200078e10ff */
[----:B------:R-:W0:Y:S04]  /*06a0*/  LDS R24, [R24] ;  /* 0x0000000018187984 */ /* 0x000e280000000800 */
[----:B------:R-:W-:Y:S01]  /*06b0*/  LDS R3, [R25+0x4] ;  /* 0x0000040019037984 */ /* 0x000fe20000000800 */
[----:B------:R-:W-:-:S03]  /*06c0*/  IMAD R27, R7, 0x4, R28 ;  /* 0x00000004071b7824 */ /* 0x000fc600078e021c */
[----:B------:R-:W1:Y:S04]  /*06d0*/  LDS R22, [R22] ;  /* 0x0000000016167984 */ /* 0x000e680000000800 */
[----:B------:R-:W-:Y:S04]  /*06e0*/  LDS R2, [R28] ;  /* 0x000000001c027984 */ /* 0x000fe80000000800 */
[----:B------:R-:W2:Y:S04]  /*06f0*/  LDS R23, [R25+0x8] ;  /* 0x0000080019177984 */ /* 0x000ea80000000800 */
[----:B------:R-:W-:Y:S04]  /*0700*/  LDS R5, [R25+0xc] ;  /* 0x00000c0019057984 */ /* 0x000fe80000000800 */
[----:B------:R-:W3:Y:S01]  /*0710*/  LDS R27, [R27] ;  /* 0x000000001b1b7984 */ /* 0x000ee20000000800 */
[----:B0-----:R-:W-:-:S04]  /*0720*/  IMAD R4, R4, R24, R19 ;  /* 0x0000001804047224 */ /* 0x001fc800078e0213 */
[----:B-1----:R-:W-:-:S04]  /*0730*/  IMAD R3, R3, R22, R4 ;  /* 0x0000001603037224 */ /* 0x002fc800078e0204 */
[----:B--2---:R-:W-:-:S04]  /*0740*/  IMAD R2, R23, R2, R3 ;  /* 0x0000000217027224 */ /* 0x004fc800078e0203 */
[----:B---3--:R-:W-:-:S07]  /*0750*/  IMAD R19, R5, R27, R2 ;  /* 0x0000001b05137224 */ /* 0x008fce00078e0202 */
.L_x_3:
[----:B------:R-:W-:Y:S05]  /*0760*/  @!P2 BRA `(.L_x_2) ;  /* 0x000000000084a947 */ /* 0x000fea0003800000 */
[----:B------:R-:W-:Y:S02]  /*0770*/  ISETP.NE.AND P1, PT, R26, 0x1, PT ;  /* 0x000000011a00780c */ /* 0x000fe40003f25270 */
[----:B------:R-:W-:-:S11]  /*0780*/  LOP3.LUT P2, RZ, R7, 0x1, RZ, 0xc0, !PT ;  /* 0x0000000107ff7812 */ /* 0x000fd6000784c0ff */
[----:B------:R-:W-:Y:S05]  /*0790*/  @!P1 BRA `(.L_x_4) ;  /* 0x0000000000449947 */ /* 0x000fea0003800000 */
[----:B------:R-:W0:Y:S01]  /*07a0*/  S2UR UR5, SR_CgaCtaId ;  /* 0x00000000000579c3 */ /* 0x000e220000008800 */
[----:B------:R-:W-:Y:S01]  /*07b0*/  UMOV UR4, 0x400 ;  /* 0x0000040000047882 */ /* 0x000fe20000000000 */
[C---:B------:R-:W-:Y:S01]  /*07c0*/  IMAD R3, R20.reuse, R7, R6 ;  /* 0x0000000714037224 */ /* 0x040fe200078e0206 */
[----:B------:R-:W-:Y:S01]  /*07d0*/  UIADD3 UR6, UPT, UPT, UR4, 0x1000, URZ ;  /* 0x0000100004067890 */ /* 0x000fe2000fffe0ff */
[----:B------:R-:W-:Y:S02]  /*07e0*/  IMAD.IADD R2, R11, 0x1, R20 ;  /* 0x000000010b027824 */ /* 0x000fe400078e0214 */
[----:B------:R-:W-:Y:S01]  /*07f0*/  VIADD R20, R20, 0x2 ;  /* 0x0000000214147836 */ /* 0x000fe20000000000 */
[----:B0-----:R-:W-:Y:S02]  /*0800*/  ULEA UR6, UR5, UR6, 0x18 ;  /* 0x0000000605067291 */ /* 0x001fe4000f8ec0ff */
[----:B------:R-:W-:-:S04]  /*0810*/  ULEA UR4, UR5, UR4, 0x18 ;  /* 0x0000000405047291 */ /* 0x000fc8000f8ec0ff */
[----:B------:R-:W-:Y:S02]  /*0820*/  LEA R22, R3, UR6, 0x2 ;  /* 0x0000000603167c11 */ /* 0x000fe4000f8e10ff */
[----:B------:R-:W-:Y:S02]  /*0830*/  LEA R2, R2, UR4, 0x2 ;  /* 0x0000000402027c11 */ /* 0x000fe4000f8e10ff */
[----:B------:R-:W-:Y:S02]  /*0840*/  LEA R5, R7, R22, 0x2 ;  /* 0x0000001607057211 */ /* 0x000fe400078e10ff */
[----:B------:R-:W-:Y:S04]  /*0850*/  LDS R22, [R22] ;  /* 0x0000000016167984 */ /* 0x000fe80000000800 */
[----:B------:R-:W0:Y:S04]  /*0860*/  LDS R4, [R2] ;  /* 0x0000000002047984 */ /* 0x000e280000000800 */
[----:B------:R-:W-:Y:S04]  /*0870*/  LDS R3, [R2+0x4] ;  /* 0x0000040002037984 */ /* 0x000fe80000000800 */
[----:B------:R-:W1:Y:S01]  /*0880*/  LDS R5, [R5] ;  /* 0x0000000005057984 */ /* 0x000e620000000800 */
[----:B0-----:R-:W-:-:S04]  /*0890*/  IMAD R4, R4, R22, R19 ;  /* 0x0000001604047224 */ /* 0x001fc800078e0213 */
[----:B-1----:R-:W-:-:S07]  /*08a0*/  IMAD R19, R3, R5, R4 ;  /* 0x0000000503137224 */ /* 0x002fce00078e0204 */
.L_x_4:
[----:B------:R-:W-:Y:S05]  /*08b0*/  @!P2 BRA `(.L_x_2) ;  /* 0x000000000030a947 */ /* 0x000fea0003800000 */
[----:B------:R-:W0:Y:S01]  /*08c0*/  S2UR UR5, SR_CgaCtaId ;  /* 0x00000000000579c3 */ /* 0x000e220000008800 */
[----:B------:R-:W-:Y:S01]  /*08d0*/  UMOV UR4, 0x400 ;  /* 0x0000040000047882 */ /* 0x000fe20000000000 */
[-C--:B------:R-:W-:Y:S01]  /*08e0*/  IMAD R3, R7, R20.reuse, R6 ;  /* 0x0000001407037224 */ /* 0x080fe200078e0206 */
[----:B------:R-:W-:Y:S01]  /*08f0*/  UIADD3 UR6, UPT, UPT, UR4, 0x1000, URZ ;  /* 0x0000100004067890 */ /* 0x000fe2000fffe0ff */
[----:B------:R-:W-:Y:S01]  /*0900*/  IADD3 R2, PT, PT, R11, R20, RZ ;  /* 0x000000140b027210 */ /* 0x000fe20007ffe0ff */
[----:B0-----:R-:W-:Y:S02]  /*0910*/  ULEA UR4, UR5, UR4, 0x18 ;  /* 0x0000000405047291 */ /* 0x001fe4000f8ec0ff */
[----:B------:R-:W-:-:S04]  /*0920*/  ULEA UR6, UR5, UR6, 0x18 ;  /* 0x0000000605067291 */ /* 0x000fc8000f8ec0ff */
[----:B------:R-:W-:Y:S02]  /*0930*/  LEA R2, R2, UR4, 0x2 ;  /* 0x0000000402027c11 */ /* 0x000fe4000f8e10ff */
[----:B------:R-:W-:-:S04]  /*0940*/  LEA R3, R3, UR6, 0x2 ;  /* 0x0000000603037c11 */ /* 0x000fc8000f8e10ff */
[----:B------:R-:W-:Y:S04]  /*0950*/  LDS R2, [R2] ;  /* 0x0000000002027984 */ /* 0x000fe80000000800 */
[----:B------:R-:W0:Y:S02]  /*0960*/  LDS R3, [R3] ;  /* 0x0000000003037984 */ /* 0x000e240000000800 */
[----:B0-----:R-:W-:-:S07]  /*0970*/  IMAD R19, R2, R3, R19 ;  /* 0x0000000302137224 */ /* 0x001fce00078e0213 */
.L_x_2:
[----:B------:R-:W-:Y:S06]  /*0980*/  BAR.SYNC.DEFER_BLOCKING 0x0 ;  /* 0x0000000000007b1d */ /* 0x000fec0000010000 */
[----:B------:R-:W-:Y:S05]  /*0990*/  @!P0 BRA `(.L_x_5) ;  /* 0xfffffff800108947 */ /* 0x000fea000383ffff */
[----:B0-----:R-:W0:Y:S01]  /*09a0*/  LDC.64 R2, c[0x0][0x390] ;  /* 0x0000e400ff027b82 */ /* 0x001e220000000a00 */
[----:B------:R-:W-:-:S05]  /*09b0*/  LEA R9, R9, R10, 0xb ;  /* 0x0000000a09097211 */ /* 0x000fca00078e58ff */
[----:B0-----:R-:W-:-:S05]  /*09c0*/  IMAD.WIDE R2, R9, 0x4, R2 ;  /* 0x0000000409027825 */ /* 0x001fca00078e0202 */
[----:B------:R-:W-:Y:S01]  /*09d0*/  STG.E desc[UR8][R2.64], R19 ;  /* 0x0000001302007986 */ /* 0x000fe2000c101908 */
[----:B------:R-:W-:Y:S05]  /*09e0*/  EXIT ;  /* 0x000000000000794d */ /* 0x000fea0003800000 */
.L_x_6:
[----:B------:R-:W-:-:S00]  /*09f0*/  BRA `(.L_x_6) ;  /* 0xfffffffc00fc7947 */ /* 0x000fc0000383ffff */
[----:B------:R-:W-:-:S00]  /*0a00*/  NOP ;  /* 0x0000000000007918 */ /* 0x000fc00000000000 */
[----:B------:R-:W-:-:S00]  /*0a10*/  NOP ;  /* 0x0000000000007918 */ /* 0x000fc00000000000 */
[----:B------:R-:W-:-:S00]  /*0a20*/  NOP ;  /* 0x0000000000007918 */ /* 0x000fc00000000000 */
[----:B------:R-:W-:-:S00]  /*0a30*/  NOP ;  /* 0x0000000000007918 */ /* 0x000fc00000000000 */
[----:B------:R-:W-:-:S00]  /*0a40*/  NOP ;  /* 0x0000000000007918 */ /* 0x000fc00000000000 */
[----:B------:R-:W-:-:S00]  /*0a50*/  NOP ;  /* 0x0000000000007918 */ /* 0x000fc00000000000 */
[----:B------:R-:W-:-:S00]  /*0a60*/  NOP ;  /* 0x0000000000007918 */ /* 0x000fc00000000000 */
[----:B------:R-:W-:-:S00]  /*0a70*/  NOP ;  /* 0x0000000000007918 */ /* 0x000fc00000000000 */
.L_x_7:


//--------------------- .nv.shared._Z9matrixMulPKiS0_Pi --------------------------
	.section	.nv.shared._Z9matrixMulPKiS0_Pi,"aw",@nobits
	.sectionflags	@""
	.align	4
.nv.shared._Z9matrixMulPKiS0_Pi:
	.zero		9216


//--------------------- .nv.shared.reserved.0     --------------------------
	.section	.nv.shared.reserved.0,"aw",@nobits
	.weak		__nv_reservedSMEM_offset_0_alias
	.size		__nv_reservedSMEM_offset_0_alias, 0, 64
	.other		__nv_reservedSMEM_offset_0_alias,@"STO_CUDA_RESERVED_SHARED STV_DEFAULT"
__nv_reservedSMEM_offset_0_alias:
	.zero		0
	.zero		64


//--------------------- .nv.constant0._Z9matrixMulPKiS0_Pi --------------------------
	.section	.nv.constant0._Z9matrixMulPKiS0_Pi,"a",@progbits
	.sectionflags	@""
	.align	4
.nv.constant0._Z9matrixMulPKiS0_Pi:
	.zero		920


//--------------------- SYMBOLS --------------------------

	.type		.nv.reservedSmem.offset0,@object
	.size		.nv.reservedSmem.offset0,0x4
	.type		.nv.reservedSmem.cap,@object
	.size		.nv.reservedSmem.cap,0x4
